//
// Generated by NVIDIA NVVM Compiler
//
// Compiler Build ID: CL-36424714
// Cuda compilation tools, release 13.0, V13.0.88
// Based on NVVM 20.0.0
//

.version 9.0
.target sm_100
.address_size 64

	// .globl	_Z9ghostRowsPi

.visible .entry _Z9ghostRowsPi(
	.param .u64 .ptr .align 1 _Z9ghostRowsPi_param_0
)
{
	.reg .pred 	%p<2>;
	.reg .b32 	%r<8>;
	.reg .b64 	%rd<5>;

	ld.param.u64 	%rd1, [_Z9ghostRowsPi_param_0];
	mov.u32 	%r2, %ntid.x;
	mov.u32 	%r3, %ctaid.x;
	mov.u32 	%r4, %tid.x;
	mad.lo.s32 	%r1, %r2, %r3, %r4;
	add.s32 	%r5, %r1, 1;
	setp.gt.s32 	%p1, %r5, 4;
	@%p1 bra 	$L__BB0_2;
	cvta.to.global.u64 	%rd2, %rd1;
	mul.wide.s32 	%rd3, %r1, 4;
	add.s64 	%rd4, %rd2, %rd3;
	ld.global.u32 	%r6, [%rd4+28];
	st.global.u32 	[%rd4+124], %r6;
	ld.global.u32 	%r7, [%rd4+100];
	st.global.u32 	[%rd4+4], %r7;
$L__BB0_2:
	ret;

}
	// .globl	_Z9ghostColsPi
.visible .entry _Z9ghostColsPi(
	.param .u64 .ptr .align 1 _Z9ghostColsPi_param_0
)
{
	.reg .pred 	%p<2>;
	.reg .b32 	%r<8>;
	.reg .b64 	%rd<5>;

	ld.param.u64 	%rd1, [_Z9ghostColsPi_param_0];
	mov.u32 	%r2, %ntid.x;
	mov.u32 	%r3, %ctaid.x;
	mov.u32 	%r4, %tid.x;
	mad.lo.s32 	%r1, %r2, %r3, %r4;
	setp.gt.s32 	%p1, %r1, 5;
	@%p1 bra 	$L__BB1_2;
	cvta.to.global.u64 	%rd2, %rd1;
	mul.lo.s32 	%r5, %r1, 6;
	mul.wide.s32 	%rd3, %r5, 4;
	add.s64 	%rd4, %rd2, %rd3;
	ld.global.u32 	%r6, [%rd4+4];
	st.global.u32 	[%rd4+20], %r6;
	ld.global.u32 	%r7, [%rd4+16];
	st.global.u32 	[%rd4], %r7;
$L__BB1_2:
	ret;

}
	// .globl	_Z3GOLPiS_i
.visible .entry _Z3GOLPiS_i(
	.param .u64 .ptr .align 1 _Z3GOLPiS_i_param_0,
	.param .u64 .ptr .align 1 _Z3GOLPiS_i_param_1,
	.param .u32 _Z3GOLPiS_i_param_2
)
{
	.reg .pred 	%p<10>;
	.reg .b32 	%r<36>;
	.reg .b64 	%rd<17>;

	ld.param.u64 	%rd2, [_Z3GOLPiS_i_param_0];
	ld.param.u64 	%rd3, [_Z3GOLPiS_i_param_1];
	ld.param.u32 	%r4, [_Z3GOLPiS_i_param_2];
	cvta.to.global.u64 	%rd1, %rd3;
	mov.u32 	%r5, %ntid.y;
	mov.u32 	%r6, %ctaid.y;
	mov.u32 	%r7, %tid.y;
	mad.lo.s32 	%r8, %r5, %r6, %r7;
	add.s32 	%r9, %r8, %r4;
	mov.u32 	%r10, %ntid.x;
	mov.u32 	%r11, %ctaid.x;
	mov.u32 	%r12, %tid.x;
	mad.lo.s32 	%r13, %r10, %r11, %r12;
	add.s32 	%r14, %r13, 1;
	mad.lo.s32 	%r1, %r9, 6, %r14;
	max.s32 	%r15, %r14, %r9;
	setp.gt.s32 	%p1, %r15, 4;
	@%p1 bra 	$L__BB2_12;
	cvta.to.global.u64 	%rd4, %rd2;
	mul.wide.s32 	%rd5, %r1, 4;
	add.s64 	%rd6, %rd4, %rd5;
	ld.global.u32 	%r16, [%rd6+24];
	ld.global.u32 	%r17, [%rd6+-24];
	add.s32 	%r18, %r17, %r16;
	ld.global.u32 	%r19, [%rd6+4];
	add.s32 	%r20, %r18, %r19;
	ld.global.u32 	%r21, [%rd6+-4];
	add.s32 	%r22, %r20, %r21;
	ld.global.u32 	%r23, [%rd6+28];
	add.s32 	%r24, %r22, %r23;
	ld.global.u32 	%r25, [%rd6+-28];
	add.s32 	%r26, %r24, %r25;
	ld.global.u32 	%r27, [%rd6+-20];
	add.s32 	%r28, %r26, %r27;
	ld.global.u32 	%r29, [%rd6+20];
	add.s32 	%r30, %r28, %r29;
	ld.global.u32 	%r3, [%rd6];
	setp.ne.s32 	%p2, %r3, 1;
	setp.gt.s32 	%p3, %r30, 1;
	or.pred  	%p4, %p2, %p3;
	@%p4 bra 	$L__BB2_3;
	add.s64 	%rd16, %rd1, %rd5;
	mov.b32 	%r35, 0;
	st.global.u32 	[%rd16], %r35;
	bra.uni 	$L__BB2_12;
$L__BB2_3:
	setp.eq.s32 	%p5, %r3, 0;
	@%p5 bra 	$L__BB2_9;
	setp.ne.s32 	%p6, %r3, 1;
	@%p6 bra 	$L__BB2_11;
	and.b32  	%r32, %r30, -2;
	setp.ne.s32 	%p8, %r32, 2;
	@%p8 bra 	$L__BB2_7;
	add.s64 	%rd12, %rd1, %rd5;
	mov.b32 	%r34, 1;
	st.global.u32 	[%rd12], %r34;
	bra.uni 	$L__BB2_12;
$L__BB2_7:
	setp.lt.s32 	%p9, %r30, 4;
	@%p9 bra 	$L__BB2_11;
	add.s64 	%rd10, %rd1, %rd5;
	mov.b32 	%r33, 0;
	st.global.u32 	[%rd10], %r33;
	bra.uni 	$L__BB2_12;
$L__BB2_9:
	setp.ne.s32 	%p7, %r30, 3;
	@%p7 bra 	$L__BB2_11;
	add.s64 	%rd8, %rd1, %rd5;
	mov.b32 	%r31, 1;
	st.global.u32 	[%rd8], %r31;
	bra.uni 	$L__BB2_12;
$L__BB2_11:
	add.s64 	%rd14, %rd1, %rd5;
	st.global.u32 	[%rd14], %r3;
$L__BB2_12:
	ret;

}


// ===== COMPILED SASS (sm_100) =====

	.target	sm_100

	.elftype	@"ET_EXEC"


//--------------------- .note.nv.tkinfo           --------------------------
	.section	.note.nv.tkinfo,"",@"SHT_NOTE"
	.sectionflags	@"SHF_NOTE_NV_TKINFO"
	.tkinfo
        /*0018*/ 	.word	0x00000002
        /*0030*/ 	.string	""
        /*0030*/ 	.string	"ptxas"
        /*0030*/ 	.string	"Cuda compilation tools, release 13.0, V13.0.88"
        /*0030*/ 	.string	"Build cuda_13.0.r13.0/compiler.36424714_0"
        /*0030*/ 	.string	"-arch sm_100 -m 64 "



//--------------------- .note.nv.cuinfo           --------------------------
	.section	.note.nv.cuinfo,"",@"SHT_NOTE"
	.sectionflags	@"SHF_NOTE_NV_CUINFO"
        /*0018*/ 	.short	0x0002
        /*001a*/ 	.short	0x0064
        /*001c*/ 	.short	0x0082
	.zero		2


//--------------------- .nv.info                  --------------------------
	.section	.nv.info,"",@"SHT_CUDA_INFO"
	.align	4


	//----- nvinfo : EIATTR_REGCOUNT
	.align		4
        /*0000*/ 	.byte	0x04, 0x2f
        /*0002*/ 	.short	(.L_1 - .L_0)
	.align		4
.L_0:
        /*0004*/ 	.word	index@(_Z9ghostRowsPi)
        /*0008*/ 	.word	0x0000000a


	//----- nvinfo : EIATTR_FRAME_SIZE
	.align		4
.L_1:
        /*000c*/ 	.byte	0x04, 0x11
        /*000e*/ 	.short	(.L_3 - .L_2)
	.align		4
.L_2:
        /*0010*/ 	.word	index@(_Z9ghostRowsPi)
        /*0014*/ 	.word	0x00000000


	//----- nvinfo : EIATTR_REGCOUNT
	.align		4
.L_3:
        /*0018*/ 	.byte	0x04, 0x2f
        /*001a*/ 	.short	(.L_5 - .L_4)
	.align		4
.L_4:
        /*001c*/ 	.word	index@(_Z9ghostColsPi)
        /*0020*/ 	.word	0x0000000a


	//----- nvinfo : EIATTR_FRAME_SIZE
	.align		4
.L_5:
        /*0024*/ 	.byte	0x04, 0x11
        /*0026*/ 	.short	(.L_7 - .L_6)
	.align		4
.L_6:
        /*0028*/ 	.word	index@(_Z9ghostColsPi)
        /*002c*/ 	.word	0x00000000


	//----- nvinfo : EIATTR_REGCOUNT
	.align		4
.L_7:
        /*0030*/ 	.byte	0x04, 0x2f
        /*0032*/ 	.short	(.L_9 - .L_8)
	.align		4
.L_8:
        /*0034*/ 	.word	index@(_Z3GOLPiS_i)
        /*0038*/ 	.word	0x0000000f


	//----- nvinfo : EIATTR_FRAME_SIZE
	.align		4
.L_9:
        /*003c*/ 	.byte	0x04, 0x11
        /*003e*/ 	.short	(.L_11 - .L_10)
	.align		4
.L_10:
        /*0040*/ 	.word	index@(_Z3GOLPiS_i)
        /*0044*/ 	.word	0x00000000


	//----- nvinfo : EIATTR_MIN_STACK_SIZE
	.align		4
.L_11:
        /*0048*/ 	.byte	0x04, 0x12
        /*004a*/ 	.short	(.L_13 - .L_12)
	.align		4
.L_12:
        /*004c*/ 	.word	index@(_Z3GOLPiS_i)
        /*0050*/ 	.word	0x00000000


	//----- nvinfo : EIATTR_MIN_STACK_SIZE
	.align		4
.L_13:
        /*0054*/ 	.byte	0x04, 0x12
        /*0056*/ 	.short	(.L_15 - .L_14)
	.align		4
.L_14:
        /*0058*/ 	.word	index@(_Z9ghostColsPi)
        /*005c*/ 	.word	0x00000000


	//----- nvinfo : EIATTR_MIN_STACK_SIZE
	.align		4
.L_15:
        /*0060*/ 	.byte	0x04, 0x12
        /*0062*/ 	.short	(.L_17 - .L_16)
	.align		4
.L_16:
        /*0064*/ 	.word	index@(_Z9ghostRowsPi)
        /*0068*/ 	.word	0x00000000
.L_17:


//--------------------- .nv.compat                --------------------------
	.section	.nv.compat,"",@"SHT_CUDA_COMPAT_INFO"
	.align	4
        /*0000*/ 	.byte	0x02, 0x09, 0x00, 0x00, 0x02, 0x02, 0x01, 0x00, 0x02, 0x05, 0x05, 0x00, 0x03, 0x07, 0x01, 0x01
        /*0010*/ 	.byte	0x02, 0x03, 0x00, 0x00, 0x02, 0x06, 0x01, 0x00, 0x04, 0x0b, 0x08, 0x00, 0x09, 0x00, 0x00, 0x00
        /*0020*/ 	.byte	0x00, 0x00, 0x00, 0x00


//--------------------- .nv.info._Z3GOLPiS_i      --------------------------
	.section	.nv.info._Z3GOLPiS_i,"",@"SHT_CUDA_INFO"
	.sectionflags	@""
	.align	4


	//----- nvinfo : EIATTR_CUDA_API_VERSION
	.align		4
        /*0000*/ 	.byte	0x04, 0x37
        /*0002*/ 	.short	(.L_19 - .L_18)
.L_18:
        /*0004*/ 	.word	0x00000082


	//----- nvinfo : EIATTR_KPARAM_INFO
	.align		4
.L_19:
        /*0008*/ 	.byte	0x04, 0x17
        /*000a*/ 	.short	(.L_21 - .L_20)
.L_20:
        /*000c*/ 	.word	0x00000000
        /*0010*/ 	.short	0x0002
        /*0012*/ 	.short	0x0010
        /*0014*/ 	.byte	0x00, 0xf0, 0x11, 0x00


	//----- nvinfo : EIATTR_KPARAM_INFO
	.align		4
.L_21:
        /*0018*/ 	.byte	0x04, 0x17
        /*001a*/ 	.short	(.L_23 - .L_22)
.L_22:
        /*001c*/ 	.word	0x00000000
        /*0020*/ 	.short	0x0001
        /*0022*/ 	.short	0x0008
        /*0024*/ 	.byte	0x00, 0xf5, 0x21, 0x00


	//----- nvinfo : EIATTR_KPARAM_INFO
	.align		4
.L_23:
        /*0028*/ 	.byte	0x04, 0x17
        /*002a*/ 	.short	(.L_25 - .L_24)
.L_24:
        /*002c*/ 	.word	0x00000000
        /*0030*/ 	.short	0x0000
        /*0032*/ 	.short	0x0000
        /*0034*/ 	.byte	0x00, 0xf5, 0x21, 0x00


	//----- nvinfo : EIATTR_SPARSE_MMA_MASK
	.align		4
.L_25:
        /*0038*/ 	.byte	0x03, 0x50
        /*003a*/ 	.short	0x0000


	//----- nvinfo : EIATTR_MAXREG_COUNT
	.align		4
        /*003c*/ 	.byte	0x03, 0x1b
        /*003e*/ 	.short	0x00ff


	//----- nvinfo : EIATTR_MERCURY_ISA_VERSION
	.align		4
        /*0040*/ 	.byte	0x03, 0x5f
        /*0042*/ 	.short	0x0101


	//----- nvinfo : EIATTR_VRC_CTA_INIT_COUNT
	.align		4
        /*0044*/ 	.byte	0x02, 0x4a
	.zero		1
	.zero		1


	//----- nvinfo : EIATTR_EXIT_INSTR_OFFSETS
	.align		4
        /*0048*/ 	.byte	0x04, 0x1c
        /*004a*/ 	.short	(.L_27 - .L_26)


	//   ....[0]....
.L_26:
        /*004c*/ 	.word	0x000000e0


	//   ....[1]....
        /*0050*/ 	.word	0x00000250


	//   ....[2]....
        /*0054*/ 	.word	0x00000310


	//   ....[3]....
        /*0058*/ 	.word	0x00000370


	//   ....[4]....
        /*005c*/ 	.word	0x000003d0


	//   ....[5]....
        /*0060*/ 	.word	0x00000420


	//----- nvinfo : EIATTR_CRS_STACK_SIZE
	.align		4
.L_27:
        /*0064*/ 	.byte	0x04, 0x1e
        /*0066*/ 	.short	(.L_29 - .L_28)
.L_28:
        /*0068*/ 	.word	0x00000000


	//----- nvinfo : EIATTR_CBANK_PARAM_SIZE
	.align		4
.L_29:
        /*006c*/ 	.byte	0x03, 0x19
        /*006e*/ 	.short	0x0014


	//----- nvinfo : EIATTR_PARAM_CBANK
	.align		4
        /*0070*/ 	.byte	0x04, 0x0a
        /*0072*/ 	.short	(.L_31 - .L_30)
	.align		4
.L_30:
        /*0074*/ 	.word	index@(.nv.constant0._Z3GOLPiS_i)
        /*0078*/ 	.short	0x0380
        /*007a*/ 	.short	0x0014


	//----- nvinfo : EIATTR_SW_WAR
	.align		4
.L_31:
        /*007c*/ 	.byte	0x04, 0x36
        /*007e*/ 	.short	(.L_33 - .L_32)
.L_32:
        /*0080*/ 	.word	0x00000008
.L_33:


//--------------------- .nv.info._Z9ghostColsPi   --------------------------
	.section	.nv.info._Z9ghostColsPi,"",@"SHT_CUDA_INFO"
	.sectionflags	@""
	.align	4


	//----- nvinfo : EIATTR_CUDA_API_VERSION
	.align		4
        /*0000*/ 	.byte	0x04, 0x37
        /*0002*/ 	.short	(.L_35 - .L_34)
.L_34:
        /*0004*/ 	.word	0x00000082


	//----- nvinfo : EIATTR_KPARAM_INFO
	.align		4
.L_35:
        /*0008*/ 	.byte	0x04, 0x17
        /*000a*/ 	.short	(.L_37 - .L_36)
.L_36:
        /*000c*/ 	.word	0x00000000
        /*0010*/ 	.short	0x0000
        /*0012*/ 	.short	0x0000
        /*0014*/ 	.byte	0x00, 0xf5, 0x21, 0x00


	//----- nvinfo : EIATTR_SPARSE_MMA_MASK
	.align		4
.L_37:
        /*0018*/ 	.byte	0x03, 0x50
        /*001a*/ 	.short	0x0000


	//----- nvinfo : EIATTR_MAXREG_COUNT
	.align		4
        /*001c*/ 	.byte	0x03, 0x1b
        /*001e*/ 	.short	0x00ff


	//----- nvinfo : EIATTR_MERCURY_ISA_VERSION
	.align		4
        /*0020*/ 	.byte	0x03, 0x5f
        /*0022*/ 	.short	0x0101


	//----- nvinfo : EIATTR_VRC_CTA_INIT_COUNT
	.align		4
        /*0024*/ 	.byte	0x02, 0x4a
	.zero		1
	.zero		1


	//----- nvinfo : EIATTR_EXIT_INSTR_OFFSETS
	.align		4
        /*0028*/ 	.byte	0x04, 0x1c
        /*002a*/ 	.short	(.L_39 - .L_38)


	//   ....[0]....
.L_38:
        /*002c*/ 	.word	0x00000060


	//   ....[1]....
        /*0030*/ 	.word	0x000000f0


	//----- nvinfo : EIATTR_CBANK_PARAM_SIZE
	.align		4
.L_39:
        /*0034*/ 	.byte	0x03, 0x19
        /*0036*/ 	.short	0x0008


	//----- nvinfo : EIATTR_PARAM_CBANK
	.align		4
        /*0038*/ 	.byte	0x04, 0x0a
        /*003a*/ 	.short	(.L_41 - .L_40)
	.align		4
.L_40:
        /*003c*/ 	.word	index@(.nv.constant0._Z9ghostColsPi)
        /*0040*/ 	.short	0x0380
        /*0042*/ 	.short	0x0008


	//----- nvinfo : EIATTR_SW_WAR
	.align		4
.L_41:
        /*0044*/ 	.byte	0x04, 0x36
        /*0046*/ 	.short	(.L_43 - .L_42)
.L_42:
        /*0048*/ 	.word	0x00000008
.L_43:


//--------------------- .nv.info._Z9ghostRowsPi   --------------------------
	.section	.nv.info._Z9ghostRowsPi,"",@"SHT_CUDA_INFO"
	.sectionflags	@""
	.align	4


	//----- nvinfo : EIATTR_CUDA_API_VERSION
	.align		4
        /*0000*/ 	.byte	0x04, 0x37
        /*0002*/ 	.short	(.L_45 - .L_44)
.L_44:
        /*0004*/ 	.word	0x00000082


	//----- nvinfo : EIATTR_KPARAM_INFO
	.align		4
.L_45:
        /*0008*/ 	.byte	0x04, 0x17
        /*000a*/ 	.short	(.L_47 - .L_46)
.L_46:
        /*000c*/ 	.word	0x00000000
        /*0010*/ 	.short	0x0000
        /*0012*/ 	.short	0x0000
        /*0014*/ 	.byte	0x00, 0xf5, 0x21, 0x00


	//----- nvinfo : EIATTR_SPARSE_MMA_MASK
	.align		4
.L_47:
        /*0018*/ 	.byte	0x03, 0x50
        /*001a*/ 	.short	0x0000


	//----- nvinfo : EIATTR_MAXREG_COUNT
	.align		4
        /*001c*/ 	.byte	0x03, 0x1b
        /*001e*/ 	.short	0x00ff


	//----- nvinfo : EIATTR_MERCURY_ISA_VERSION
	.align		4
        /*0020*/ 	.byte	0x03, 0x5f
        /*0022*/ 	.short	0x0101


	//----- nvinfo : EIATTR_VRC_CTA_INIT_COUNT
	.align		4
        /*0024*/ 	.byte	0x02, 0x4a
	.zero		1
	.zero		1


	//----- nvinfo : EIATTR_EXIT_INSTR_OFFSETS
	.align		4
        /*0028*/ 	.byte	0x04, 0x1c
        /*002a*/ 	.short	(.L_49 - .L_48)


	//   ....[0]....
.L_48:
        /*002c*/ 	.word	0x00000070


	//   ....[1]....
        /*0030*/ 	.word	0x000000f0


	//----- nvinfo : EIATTR_CBANK_PARAM_SIZE
	.align		4
.L_49:
        /*0034*/ 	.byte	0x03, 0x19
        /*0036*/ 	.short	0x0008


	//----- nvinfo : EIATTR_PARAM_CBANK
	.align		4
        /*0038*/ 	.byte	0x04, 0x0a
        /*003a*/ 	.short	(.L_51 - .L_50)
	.align		4
.L_50:
        /*003c*/ 	.word	index@(.nv.constant0._Z9ghostRowsPi)
        /*0040*/ 	.short	0x0380
        /*0042*/ 	.short	0x0008


	//----- nvinfo : EIATTR_SW_WAR
	.align		4
.L_51:
        /*0044*/ 	.byte	0x04, 0x36
        /*0046*/ 	.short	(.L_53 - .L_52)
.L_52:
        /*0048*/ 	.word	0x00000008
.L_53:


//--------------------- .nv.callgraph             --------------------------
	.section	.nv.callgraph,"",@"SHT_CUDA_CALLGRAPH"
	.align	4
	.sectionentsize	8
	.align		4
        /*0000*/ 	.word	0x00000000
	.align		4
        /*0004*/ 	.word	0xffffffff
	.align		4
        /*0008*/ 	.word	0x00000000
	.align		4
        /*000c*/ 	.word	0xfffffffe
	.align		4
        /*0010*/ 	.word	0x00000000
	.align		4
        /*0014*/ 	.word	0xfffffffd
	.align		4
        /*0018*/ 	.word	0x00000000
	.align		4
        /*001c*/ 	.word	0xfffffffc


//--------------------- .text._Z3GOLPiS_i         --------------------------
	.section	.text._Z3GOLPiS_i,"ax",@progbits
	.align	128
        .global         _Z3GOLPiS_i
        .type           _Z3GOLPiS_i,@function
        .size           _Z3GOLPiS_i,(.L_x_6 - _Z3GOLPiS_i)
        .other          _Z3GOLPiS_i,@"STO_CUDA_ENTRY STV_DEFAULT"
_Z3GOLPiS_i:
.text._Z3GOLPiS_i:
[----:B------:R-:W-:Y:S01]  /*0000*/  LDC R1, c[0x0][0x37c] ;  /* 0x0000df00ff017b82 */ /* 0x000fe20000000800 */
[----:B------:R-:W0:Y:S01]  /*0010*/  S2R R0, SR_CTAID.Y ;  /* 0x0000000000007919 */ /* 0x000e220000002600 */
[----:B------:R-:W0:Y:S01]  /*0020*/  LDCU UR4, c[0x0][0x364] ;  /* 0x00006c80ff0477ac */ /* 0x000e220008000800 */
[----:B------:R-:W0:Y:S01]  /*0030*/  S2R R3, SR_TID.Y ;  /* 0x0000000000037919 */ /* 0x000e220000002200 */
[----:B------:R-:W1:Y:S01]  /*0040*/  LDCU UR5, c[0x0][0x360] ;  /* 0x00006c00ff0577ac */ /* 0x000e620008000800 */
[----:B------:R-:W1:Y:S01]  /*0050*/  S2R R2, SR_CTAID.X ;  /* 0x0000000000027919 */ /* 0x000e620000002500 */
[----:B------:R-:W2:Y:S01]  /*0060*/  LDCU UR6, c[0x0][0x390] ;  /* 0x00007200ff0677ac */ /* 0x000ea20008000800 */
[----:B------:R-:W1:Y:S01]  /*0070*/  S2R R5, SR_TID.X ;  /* 0x0000000000057919 */ /* 0x000e620000002100 */
[----:B0-----:R-:W-:-:S04]  /*0080*/  IMAD R0, R0, UR4, R3 ;  /* 0x0000000400007c24 */ /* 0x001fc8000f8e0203 */
[----:B--2---:R-:W-:Y:S02]  /*0090*/  VIADD R0, R0, UR6 ;  /* 0x0000000600007c36 */ /* 0x004fe40008000000 */
[----:B-1----:R-:W-:-:S04]  /*00a0*/  IMAD R2, R2, UR5, R5 ;  /* 0x0000000502027c24 */ /* 0x002fc8000f8e0205 */
[----:B------:R-:W-:-:S05]  /*00b0*/  VIADD R3, R2, 0x1 ;  /* 0x0000000102037836 */ /* 0x000fca0000000000 */
[----:B------:R-:W-:-:S04]  /*00c0*/  VIMNMX R2, PT, PT, R0, R3, !PT ;  /* 0x0000000300027248 */ /* 0x000fc80007fe0100 */
[----:B------:R-:W-:-:S13]  /*00d0*/  ISETP.GT.AND P0, PT, R2, 0x4, PT ;  /* 0x000000040200780c */ /* 0x000fda0003f04270 */
[----:B------:R-:W-:Y:S05]  /*00e0*/  @P0 EXIT ;  /* 0x000000000000094d */ /* 0x000fea0003800000 */
[----:B------:R-:W0:Y:S01]  /*00f0*/  LDC.64 R4, c[0x0][0x380] ;  /* 0x0000e000ff047b82 */ /* 0x000e220000000a00 */
[----:B------:R-:W1:Y:S01]  /*0100*/  LDCU.64 UR4, c[0x0][0x358] ;  /* 0x00006b00ff0477ac */ /* 0x000e620008000a00 */
[----:B------:R-:W-:-:S04]  /*0110*/  IMAD R0, R0, 0x6, R3 ;  /* 0x0000000600007824 */ /* 0x000fc800078e0203 */
[----:B0-----:R-:W-:-:S05]  /*0120*/  IMAD.WIDE R4, R0, 0x4, R4 ;  /* 0x0000000400047825 */ /* 0x001fca00078e0204 */
[----:B-1----:R-:W2:Y:S04]  /*0130*/  LDG.E R3, desc[UR4][R4.64+0x18] ;  /* 0x0000180404037981 */ /* 0x002ea8000c1e1900 */
[----:B------:R-:W2:Y:S04]  /*0140*/  LDG.E R6, desc[UR4][R4.64+-0x18] ;  /* 0xffffe80404067981 */ /* 0x000ea8000c1e1900 */
[----:B------:R-:W2:Y:S04]  /*0150*/  LDG.E R7, desc[UR4][R4.64+0x4] ;  /* 0x0000040404077981 */ /* 0x000ea8000c1e1900 */
[----:B------:R-:W3:Y:S04]  /*0160*/  LDG.E R8, desc[UR4][R4.64+-0x4] ;  /* 0xfffffc0404087981 */ /* 0x000ee8000c1e1900 */
[----:B------:R-:W3:Y:S04]  /*0170*/  LDG.E R9, desc[UR4][R4.64+0x1c] ;  /* 0x00001c0404097981 */ /* 0x000ee8000c1e1900 */
[----:B------:R-:W4:Y:S04]  /*0180*/  LDG.E R10, desc[UR4][R4.64+-0x1c] ;  /* 0xffffe404040a7981 */ /* 0x000f28000c1e1900 */
[----:B------:R-:W4:Y:S04]  /*0190*/  LDG.E R11, desc[UR4][R4.64+-0x14] ;  /* 0xffffec04040b7981 */ /* 0x000f28000c1e1900 */
[----:B------:R-:W5:Y:S04]  /*01a0*/  LDG.E R12, desc[UR4][R4.64+0x14] ;  /* 0x00001404040c7981 */ /* 0x000f68000c1e1900 */
[----:B------:R-:W5:Y:S01]  /*01b0*/  LDG.E R2, desc[UR4][R4.64] ;  /* 0x0000000404027981 */ /* 0x000f62000c1e1900 */
[----:B--2---:R-:W-:-:S04]  /*01c0*/  IADD3 R3, PT, PT, R7, R6, R3 ;  /* 0x0000000607037210 */ /* 0x004fc80007ffe003 */
[----:B---3--:R-:W-:-:S04]  /*01d0*/  IADD3 R3, PT, PT, R9, R3, R8 ;  /* 0x0000000309037210 */ /* 0x008fc80007ffe008 */
[----:B----4-:R-:W-:-:S04]  /*01e0*/  IADD3 R3, PT, PT, R11, R3, R10 ;  /* 0x000000030b037210 */ /* 0x010fc80007ffe00a */
[----:B-----5:R-:W-:-:S04]  /*01f0*/  IADD3 R3, PT, PT, R3, R12, RZ ;  /* 0x0000000c03037210 */ /* 0x020fc80007ffe0ff */
[----:B------:R-:W-:-:S04]  /*0200*/  ISETP.GT.AND P0, PT, R3, 0x1, PT ;  /* 0x000000010300780c */ /* 0x000fc80003f04270 */
[----:B------:R-:W-:-:S13]  /*0210*/  ISETP.NE.OR P0, PT, R2, 0x1, P0 ;  /* 0x000000010200780c */ /* 0x000fda0000705670 */
[----:B------:R-:W0:Y:S02]  /*0220*/  @!P0 LDC.64 R6, c[0x0][0x388] ;  /* 0x0000e200ff068b82 */ /* 0x000e240000000a00 */
[----:B0-----:R-:W-:-:S05]  /*0230*/  @!P0 IMAD.WIDE R6, R0, 0x4, R6 ;  /* 0x0000000400068825 */ /* 0x001fca00078e0206 */
[----:B------:R0:W-:Y:S01]  /*0240*/  @!P0 STG.E desc[UR4][R6.64], RZ ;  /* 0x000000ff06008986 */ /* 0x0001e2000c101904 */
[----:B------:R-:W-:Y:S05]  /*0250*/  @!P0 EXIT ;  /* 0x000000000000894d */ /* 0x000fea0003800000 */
[----:B------:R-:W-:Y:S01]  /*0260*/  ISETP.NE.AND P0, PT, R2, RZ, PT ;  /* 0x000000ff0200720c */ /* 0x000fe20003f05270 */
[----:B------:R-:W-:-:S12]  /*0270*/  BSSY.RECONVERGENT B0, `(.L_x_0) ;  /* 0x0000017000007945 */ /* 0x000fd80003800200 */
[----:B------:R-:W-:Y:S05]  /*0280*/  @!P0 BRA `(.L_x_1) ;  /* 0x00000000003c8947 */ /* 0x000fea0003800000 */
[----:B------:R-:W-:-:S13]  /*0290*/  ISETP.NE.AND P0, PT, R2, 0x1, PT ;  /* 0x000000010200780c */ /* 0x000fda0003f05270 */
[----:B------:R-:W-:Y:S05]  /*02a0*/  @P0 BRA `(.L_x_2) ;  /* 0x00000000004c0947 */ /* 0x000fea0003800000 */
[----:B------:R-:W-:-:S04]  /*02b0*/  LOP3.LUT R4, R3, 0xfffffffe, RZ, 0xc0, !PT ;  /* 0xfffffffe03047812 */ /* 0x000fc800078ec0ff */
[----:B------:R-:W-:-:S13]  /*02c0*/  ISETP.NE.AND P0, PT, R4, 0x2, PT ;  /* 0x000000020400780c */ /* 0x000fda0003f05270 */
[----:B------:R-:W1:Y:S01]  /*02d0*/  @!P0 LDC.64 R4, c[0x0][0x388] ;  /* 0x0000e200ff048b82 */ /* 0x000e620000000a00 */
[----:B0-----:R-:W-:Y:S02]  /*02e0*/  @!P0 IMAD.MOV.U32 R7, RZ, RZ, 0x1 ;  /* 0x00000001ff078424 */ /* 0x001fe400078e00ff */
[----:B-1----:R-:W-:-:S05]  /*02f0*/  @!P0 IMAD.WIDE R4, R0, 0x4, R4 ;  /* 0x0000000400048825 */ /* 0x002fca00078e0204 */
[----:B------:R0:W-:Y:S01]  /*0300*/  @!P0 STG.E desc[UR4][R4.64], R7 ;  /* 0x0000000704008986 */ /* 0x0001e2000c101904 */
[----:B------:R-:W-:Y:S05]  /*0310*/  @!P0 EXIT ;  /* 0x000000000000894d */ /* 0x000fea0003800000 */
[----:B------:R-:W-:-:S13]  /*0320*/  ISETP.GE.AND P0, PT, R3, 0x4, PT ;  /* 0x000000040300780c */ /* 0x000fda0003f06270 */
[----:B------:R-:W-:Y:S05]  /*0330*/  @!P0 BRA `(.L_x_2) ;  /* 0x0000000000288947 */ /* 0x000fea0003800000 */
[----:B------:R-:W1:Y:S02]  /*0340*/  LDC.64 R2, c[0x0][0x388] ;  /* 0x0000e200ff027b82 */ /* 0x000e640000000a00 */
[----:B-1----:R-:W-:-:S05]  /*0350*/  IMAD.WIDE R2, R0, 0x4, R2 ;  /* 0x0000000400027825 */ /* 0x002fca00078e0202 */
[----:B------:R-:W-:Y:S01]  /*0360*/  STG.E desc[UR4][R2.64], RZ ;  /* 0x000000ff02007986 */ /* 0x000fe2000c101904 */
[----:B------:R-:W-:Y:S05]  /*0370*/  EXIT ;  /* 0x000000000000794d */ /* 0x000fea0003800000 */
.L_x_1:
[----:B------:R-:W-:-:S13]  /*0380*/  ISETP.NE.AND P0, PT, R3, 0x3, PT ;  /* 0x000000030300780c */ /* 0x000fda0003f05270 */
[----:B------:R-:W1:Y:S01]  /*0390*/  @!P0 LDC.64 R4, c[0x0][0x388] ;  /* 0x0000e200ff048b82 */ /* 0x000e620000000a00 */
[----:B------:R-:W-:Y:S01]  /*03a0*/  @!P0 MOV R3, 0x1 ;  /* 0x0000000100038802 */ /* 0x000fe20000000f00 */
[----:B-1----:R-:W-:-:S05]  /*03b0*/  @!P0 IMAD.WIDE R4, R0, 0x4, R4 ;  /* 0x0000000400048825 */ /* 0x002fca00078e0204 */
[----:B------:R1:W-:Y:S01]  /*03c0*/  @!P0 STG.E desc[UR4][R4.64], R3 ;  /* 0x0000000304008986 */ /* 0x0003e2000c101904 */
[----:B------:R-:W-:Y:S05]  /*03d0*/  @!P0 EXIT ;  /* 0x000000000000894d */ /* 0x000fea0003800000 */
.L_x_2:
[----:B------:R-:W-:Y:S05]  /*03e0*/  BSYNC.RECONVERGENT B0 ;  /* 0x0000000000007941 */ /* 0x000fea0003800200 */
.L_x_0:
[----:B01----:R-:W0:Y:S02]  /*03f0*/  LDC.64 R4, c[0x0][0x388] ;  /* 0x0000e200ff047b82 */ /* 0x003e240000000a00 */
[----:B0-----:R-:W-:-:S05]  /*0400*/  IMAD.WIDE R4, R0, 0x4, R4 ;  /* 0x0000000400047825 */ /* 0x001fca00078e0204 */
[----:B------:R-:W-:Y:S01]  /*0410*/  STG.E desc[UR4][R4.64], R2 ;  /* 0x0000000204007986 */ /* 0x000fe2000c101904 */
[----:B------:R-:W-:Y:S05]  /*0420*/  EXIT ;  /* 0x000000000000794d */ /* 0x000fea0003800000 */
.L_x_3:
[----:B------:R-:W-:-:S00]  /*0430*/  BRA `(.L_x_3) ;  /* 0xfffffffc00fc7947 */ /* 0x000fc0000383ffff */
[----:B------:R-:W-:-:S00]  /*0440*/  NOP ;  /* 0x0000000000007918 */ /* 0x000fc00000000000 */
        /* <DEDUP_REMOVED lines=11> */
.L_x_6:


//--------------------- .text._Z9ghostColsPi      --------------------------
	.section	.text._Z9ghostColsPi,"ax",@progbits
	.align	128
        .global         _Z9ghostColsPi
        .type           _Z9ghostColsPi,@function
        .size           _Z9ghostColsPi,(.L_x_7 - _Z9ghostColsPi)
        .other          _Z9ghostColsPi,@"STO_CUDA_ENTRY STV_DEFAULT"
_Z9ghostColsPi:
.text._Z9ghostColsPi:
[----:B------:R-:W-:Y:S01]  /*0000*/  LDC R1, c[0x0][0x37c] ;  /* 0x0000df00ff017b82 */ /* 0x000fe20000000800 */
[----:B------:R-:W0:Y:S01]  /*0010*/  S2R R0, SR_CTAID.X ;  /* 0x0000000000007919 */ /* 0x000e220000002500 */
[----:B------:R-:W0:Y:S01]  /*0020*/  LDCU UR4, c[0x0][0x360] ;  /* 0x00006c00ff0477ac */ /* 0x000e220008000800 */
[----:B------:R-:W0:Y:S02]  /*0030*/  S2R R3, SR_TID.X ;  /* 0x0000000000037919 */ /* 0x000e240000002100 */
[----:B0-----:R-:W-:-:S05]  /*0040*/  IMAD R0, R0, UR4, R3 ;  /* 0x0000000400007c24 */ /* 0x001fca000f8e0203 */
[----:B------:R-:W-:-:S13]  /*0050*/  ISETP.GT.AND P0, PT, R0, 0x5, PT ;  /* 0x000000050000780c */ /* 0x000fda0003f04270 */
[----:B------:R-:W-:Y:S05]  /*0060*/  @P0 EXIT ;  /* 0x000000000000094d */ /* 0x000fea0003800000 */
[----:B------:R-:W0:Y:S01]  /*0070*/  LDC.64 R2, c[0x0][0x380] ;  /* 0x0000e000ff027b82 */ /* 0x000e220000000a00 */
[----:B------:R-:W1:Y:S01]  /*0080*/  LDCU.64 UR4, c[0x0][0x358] ;  /* 0x00006b00ff0477ac */ /* 0x000e620008000a00 */
[----:B------:R-:W-:-:S04]  /*0090*/  IMAD R5, R0, 0x6, RZ ;  /* 0x0000000600057824 */ /* 0x000fc800078e02ff */
[----:B0-----:R-:W-:-:S05]  /*00a0*/  IMAD.WIDE R2, R5, 0x4, R2 ;  /* 0x0000000405027825 */ /* 0x001fca00078e0202 */
[----:B-1----:R-:W2:Y:S04]  /*00b0*/  LDG.E R5, desc[UR4][R2.64+0x4] ;  /* 0x0000040402057981 */ /* 0x002ea8000c1e1900 */
[----:B------:R-:W3:Y:S04]  /*00c0*/  LDG.E R7, desc[UR4][R2.64+0x10] ;  /* 0x0000100402077981 */ /* 0x000ee8000c1e1900 */
[----:B--2---:R-:W-:Y:S04]  /*00d0*/  STG.E desc[UR4][R2.64+0x14], R5 ;  /* 0x0000140502007986 */ /* 0x004fe8000c101904 */
[----:B---3--:R-:W-:Y:S01]  /*00e0*/  STG.E desc[UR4][R2.64], R7 ;  /* 0x0000000702007986 */ /* 0x008fe2000c101904 */
[----:B------:R-:W-:Y:S05]  /*00f0*/  EXIT ;  /* 0x000000000000794d */ /* 0x000fea0003800000 */
.L_x_4:
        /* <DEDUP_REMOVED lines=16> */
.L_x_7:


//--------------------- .text._Z9ghostRowsPi      --------------------------
	.section	.text._Z9ghostRowsPi,"ax",@progbits
	.align	128
        .global         _Z9ghostRowsPi
        .type           _Z9ghostRowsPi,@function
        .size           _Z9ghostRowsPi,(.L_x_8 - _Z9ghostRowsPi)
        .other          _Z9ghostRowsPi,@"STO_CUDA_ENTRY STV_DEFAULT"
_Z9ghostRowsPi:
.text._Z9ghostRowsPi:
[----:B------:R-:W-:Y:S01]  /*0000*/  LDC R1, c[0x0][0x37c] ;  /* 0x0000df00ff017b82 */ /* 0x000fe20000000800 */
[----:B------:R-:W0:Y:S01]  /*0010*/  S2R R5, SR_CTAID.X ;  /* 0x0000000000057919 */ /* 0x000e220000002500 */
[----:B------:R-:W0:Y:S01]  /*0020*/  LDCU UR4, c[0x0][0x360] ;  /* 0x00006c00ff0477ac */ /* 0x000e220008000800 */
[----:B------:R-:W0:Y:S02]  /*0030*/  S2R R0, SR_TID.X ;  /* 0x0000000000007919 */ /* 0x000e240000002100 */
[----:B0-----:R-:W-:-:S05]  /*0040*/  IMAD R5, R5, UR4, R0 ;  /* 0x0000000405057c24 */ /* 0x001fca000f8e0200 */
[----:B------:R-:W-:-:S04]  /*0050*/  IADD3 R0, PT, PT, R5, 0x1, RZ ;  /* 0x0000000105007810 */ /* 0x000fc80007ffe0ff */
[----:B------:R-:W-:-:S13]  /*0060*/  ISETP.GT.AND P0, PT, R0, 0x4, PT ;  /* 0x000000040000780c */ /* 0x000fda0003f04270 */
[----:B------:R-:W-:Y:S05]  /*0070*/  @P0 EXIT ;  /* 0x000000000000094d */ /* 0x000fea0003800000 */
[----:B------:R-:W0:Y:S01]  /*0080*/  LDC.64 R2, c[0x0][0x380] ;  /* 0x0000e000ff027b82 */ /* 0x000e220000000a00 */
[----:B------:R-:W1:Y:S01]  /*0090*/  LDCU.64 UR4, c[0x0][0x358] ;  /* 0x00006b00ff0477ac */ /* 0x000e620008000a00 */
[----:B0-----:R-:W-:-:S05]  /*00a0*/  IMAD.WIDE R2, R5, 0x4, R2 ;  /* 0x0000000405027825 */ /* 0x001fca00078e0202 */
[----:B-1----:R-:W2:Y:S04]  /*00b0*/  LDG.E R5, desc[UR4][R2.64+0x1c] ;  /* 0x00001c0402057981 */ /* 0x002ea8000c1e1900 */
[----:B------:R-:W3:Y:S04]  /*00c0*/  LDG.E R7, desc[UR4][R2.64+0x64] ;  /* 0x0000640402077981 */ /* 0x000ee8000c1e1900 */
[----:B--2---:R-:W-:Y:S04]  /*00d0*/  STG.E desc[UR4][R2.64+0x7c], R5 ;  /* 0x00007c0502007986 */ /* 0x004fe8000c101904 */
[----:B---3--:R-:W-:Y:S01]  /*00e0*/  STG.E desc[UR4][R2.64+0x4], R7 ;  /* 0x0000040702007986 */ /* 0x008fe2000c101904 */
[----:B------:R-:W-:Y:S05]  /*00f0*/  EXIT ;  /* 0x000000000000794d */ /* 0x000fea0003800000 */
.L_x_5:
        /* <DEDUP_REMOVED lines=16> */
.L_x_8:


//--------------------- .nv.shared.reserved.0     --------------------------
	.section	.nv.shared.reserved.0,"aw",@nobits
	.weak		__nv_reservedSMEM_offset_0_alias
	.size		__nv_reservedSMEM_offset_0_alias, 0, 64
	.other		__nv_reservedSMEM_offset_0_alias,@"STO_CUDA_RESERVED_SHARED STV_DEFAULT"
__nv_reservedSMEM_offset_0_alias:
	.zero		0
	.zero		64


//--------------------- .nv.constant0._Z3GOLPiS_i --------------------------
	.section	.nv.constant0._Z3GOLPiS_i,"a",@progbits
	.sectionflags	@""
	.align	4
.nv.constant0._Z3GOLPiS_i:
	.zero		916


//--------------------- .nv.constant0._Z9ghostColsPi --------------------------
	.section	.nv.constant0._Z9ghostColsPi,"a",@progbits
	.sectionflags	@""
	.align	4
.nv.constant0._Z9ghostColsPi:
	.zero		904


//--------------------- .nv.constant0._Z9ghostRowsPi --------------------------
	.section	.nv.constant0._Z9ghostRowsPi,"a",@progbits
	.sectionflags	@""
	.align	4
.nv.constant0._Z9ghostRowsPi:
	.zero		904


//--------------------- SYMBOLS --------------------------

	.type		.nv.reservedSmem.offset0,@object
	.size		.nv.reservedSmem.offset0,0x4
